//
// Generated by NVIDIA NVVM Compiler
//
// Compiler Build ID: CL-36424714
// Cuda compilation tools, release 13.0, V13.0.88
// Based on NVVM 20.0.0
//

.version 9.0
.target sm_100
.address_size 64

	// .globl	_Z10dotProductPKfS0_Pfi

.visible .entry _Z10dotProductPKfS0_Pfi(
	.param .u64 .ptr .align 1 _Z10dotProductPKfS0_Pfi_param_0,
	.param .u64 .ptr .align 1 _Z10dotProductPKfS0_Pfi_param_1,
	.param .u64 .ptr .align 1 _Z10dotProductPKfS0_Pfi_param_2,
	.param .u32 _Z10dotProductPKfS0_Pfi_param_3
)
{


	ret;

}
	// .globl	_Z10accumulatePfi
.visible .entry _Z10accumulatePfi(
	.param .u64 .ptr .align 1 _Z10accumulatePfi_param_0,
	.param .u32 _Z10accumulatePfi_param_1
)
{


	ret;

}


// ===== COMPILED SASS (sm_100) =====

	.target	sm_100

	.elftype	@"ET_EXEC"


//--------------------- .note.nv.tkinfo           --------------------------
	.section	.note.nv.tkinfo,"",@"SHT_NOTE"
	.sectionflags	@"SHF_NOTE_NV_TKINFO"
	.tkinfo
        /*0018*/ 	.word	0x00000002
        /*0030*/ 	.string	""
        /*0030*/ 	.string	"ptxas"
        /*0030*/ 	.string	"Cuda compilation tools, release 13.0, V13.0.88"
        /*0030*/ 	.string	"Build cuda_13.0.r13.0/compiler.36424714_0"
        /*0030*/ 	.string	"-arch sm_100 -m 64 "



//--------------------- .note.nv.cuinfo           --------------------------
	.section	.note.nv.cuinfo,"",@"SHT_NOTE"
	.sectionflags	@"SHF_NOTE_NV_CUINFO"
        /*0018*/ 	.short	0x0002
        /*001a*/ 	.short	0x0064
        /*001c*/ 	.short	0x0082
	.zero		2


//--------------------- .nv.info                  --------------------------
	.section	.nv.info,"",@"SHT_CUDA_INFO"
	.align	4


	//----- nvinfo : EIATTR_REGCOUNT
	.align		4
        /*0000*/ 	.byte	0x04, 0x2f
        /*0002*/ 	.short	(.L_1 - .L_0)
	.align		4
.L_0:
        /*0004*/ 	.word	index@(_Z10dotProductPKfS0_Pfi)
        /*0008*/ 	.word	0x00000004


	//----- nvinfo : EIATTR_FRAME_SIZE
	.align		4
.L_1:
        /*000c*/ 	.byte	0x04, 0x11
        /*000e*/ 	.short	(.L_3 - .L_2)
	.align		4
.L_2:
        /*0010*/ 	.word	index@(_Z10dotProductPKfS0_Pfi)
        /*0014*/ 	.word	0x00000000


	//----- nvinfo : EIATTR_REGCOUNT
	.align		4
.L_3:
        /*0018*/ 	.byte	0x04, 0x2f
        /*001a*/ 	.short	(.L_5 - .L_4)
	.align		4
.L_4:
        /*001c*/ 	.word	index@(_Z10accumulatePfi)
        /*0020*/ 	.word	0x00000004


	//----- nvinfo : EIATTR_FRAME_SIZE
	.align		4
.L_5:
        /*0024*/ 	.byte	0x04, 0x11
        /*0026*/ 	.short	(.L_7 - .L_6)
	.align		4
.L_6:
        /*0028*/ 	.word	index@(_Z10accumulatePfi)
        /*002c*/ 	.word	0x00000000


	//----- nvinfo : EIATTR_MIN_STACK_SIZE
	.align		4
.L_7:
        /*0030*/ 	.byte	0x04, 0x12
        /*0032*/ 	.short	(.L_9 - .L_8)
	.align		4
.L_8:
        /*0034*/ 	.word	index@(_Z10accumulatePfi)
        /*0038*/ 	.word	0x00000000


	//----- nvinfo : EIATTR_MIN_STACK_SIZE
	.align		4
.L_9:
        /*003c*/ 	.byte	0x04, 0x12
        /*003e*/ 	.short	(.L_11 - .L_10)
	.align		4
.L_10:
        /*0040*/ 	.word	index@(_Z10dotProductPKfS0_Pfi)
        /*0044*/ 	.word	0x00000000
.L_11:


//--------------------- .nv.compat                --------------------------
	.section	.nv.compat,"",@"SHT_CUDA_COMPAT_INFO"
	.align	4
        /*0000*/ 	.byte	0x02, 0x09, 0x00, 0x00, 0x02, 0x02, 0x01, 0x00, 0x02, 0x05, 0x05, 0x00, 0x03, 0x07, 0x01, 0x01
        /*0010*/ 	.byte	0x02, 0x03, 0x00, 0x00, 0x02, 0x06, 0x01, 0x00, 0x04, 0x0b, 0x08, 0x00, 0x09, 0x00, 0x00, 0x00
        /*0020*/ 	.byte	0x00, 0x00, 0x00, 0x00


//--------------------- .nv.info._Z10accumulatePfi --------------------------
	.section	.nv.info._Z10accumulatePfi,"",@"SHT_CUDA_INFO"
	.sectionflags	@""
	.align	4


	//----- nvinfo : EIATTR_CUDA_API_VERSION
	.align		4
        /*0000*/ 	.byte	0x04, 0x37
        /*0002*/ 	.short	(.L_13 - .L_12)
.L_12:
        /*0004*/ 	.word	0x00000082


	//----- nvinfo : EIATTR_KPARAM_INFO
	.align		4
.L_13:
        /*0008*/ 	.byte	0x04, 0x17
        /*000a*/ 	.short	(.L_15 - .L_14)
.L_14:
        /*000c*/ 	.word	0x00000000
        /*0010*/ 	.short	0x0001
        /*0012*/ 	.short	0x0008
        /*0014*/ 	.byte	0x00, 0xf0, 0x11, 0x00


	//----- nvinfo : EIATTR_KPARAM_INFO
	.align		4
.L_15:
        /*0018*/ 	.byte	0x04, 0x17
        /*001a*/ 	.short	(.L_17 - .L_16)
.L_16:
        /*001c*/ 	.word	0x00000000
        /*0020*/ 	.short	0x0000
        /*0022*/ 	.short	0x0000
        /*0024*/ 	.byte	0x00, 0xf5, 0x21, 0x00


	//----- nvinfo : EIATTR_SPARSE_MMA_MASK
	.align		4
.L_17:
        /*0028*/ 	.byte	0x03, 0x50
        /*002a*/ 	.short	0x0000


	//----- nvinfo : EIATTR_MAXREG_COUNT
	.align		4
        /*002c*/ 	.byte	0x03, 0x1b
        /*002e*/ 	.short	0x00ff


	//----- nvinfo : EIATTR_MERCURY_ISA_VERSION
	.align		4
        /*0030*/ 	.byte	0x03, 0x5f
        /*0032*/ 	.short	0x0101


	//----- nvinfo : EIATTR_VRC_CTA_INIT_COUNT
	.align		4
        /*0034*/ 	.byte	0x02, 0x4a
	.zero		1
	.zero		1


	//----- nvinfo : EIATTR_EXIT_INSTR_OFFSETS
	.align		4
        /*0038*/ 	.byte	0x04, 0x1c
        /*003a*/ 	.short	(.L_19 - .L_18)


	//   ....[0]....
.L_18:
        /*003c*/ 	.word	0x00000010


	//----- nvinfo : EIATTR_CBANK_PARAM_SIZE
	.align		4
.L_19:
        /*0040*/ 	.byte	0x03, 0x19
        /*0042*/ 	.short	0x000c


	//----- nvinfo : EIATTR_PARAM_CBANK
	.align		4
        /*0044*/ 	.byte	0x04, 0x0a
        /*0046*/ 	.short	(.L_21 - .L_20)
	.align		4
.L_20:
        /*0048*/ 	.word	index@(.nv.constant0._Z10accumulatePfi)
        /*004c*/ 	.short	0x0380
        /*004e*/ 	.short	0x000c


	//----- nvinfo : EIATTR_SW_WAR
	.align		4
.L_21:
        /*0050*/ 	.byte	0x04, 0x36
        /*0052*/ 	.short	(.L_23 - .L_22)
.L_22:
        /*0054*/ 	.word	0x00000008
.L_23:


//--------------------- .nv.info._Z10dotProductPKfS0_Pfi --------------------------
	.section	.nv.info._Z10dotProductPKfS0_Pfi,"",@"SHT_CUDA_INFO"
	.sectionflags	@""
	.align	4


	//----- nvinfo : EIATTR_CUDA_API_VERSION
	.align		4
        /*0000*/ 	.byte	0x04, 0x37
        /*0002*/ 	.short	(.L_25 - .L_24)
.L_24:
        /*0004*/ 	.word	0x00000082


	//----- nvinfo : EIATTR_KPARAM_INFO
	.align		4
.L_25:
        /*0008*/ 	.byte	0x04, 0x17
        /*000a*/ 	.short	(.L_27 - .L_26)
.L_26:
        /*000c*/ 	.word	0x00000000
        /*0010*/ 	.short	0x0003
        /*0012*/ 	.short	0x0018
        /*0014*/ 	.byte	0x00, 0xf0, 0x11, 0x00


	//----- nvinfo : EIATTR_KPARAM_INFO
	.align		4
.L_27:
        /*0018*/ 	.byte	0x04, 0x17
        /*001a*/ 	.short	(.L_29 - .L_28)
.L_28:
        /*001c*/ 	.word	0x00000000
        /*0020*/ 	.short	0x0002
        /*0022*/ 	.short	0x0010
        /*0024*/ 	.byte	0x00, 0xf5, 0x21, 0x00


	//----- nvinfo : EIATTR_KPARAM_INFO
	.align		4
.L_29:
        /*0028*/ 	.byte	0x04, 0x17
        /*002a*/ 	.short	(.L_31 - .L_30)
.L_30:
        /*002c*/ 	.word	0x00000000
        /*0030*/ 	.short	0x0001
        /*0032*/ 	.short	0x0008
        /*0034*/ 	.byte	0x00, 0xf5, 0x21, 0x00


	//----- nvinfo : EIATTR_KPARAM_INFO
	.align		4
.L_31:
        /*0038*/ 	.byte	0x04, 0x17
        /*003a*/ 	.short	(.L_33 - .L_32)
.L_32:
        /*003c*/ 	.word	0x00000000
        /*0040*/ 	.short	0x0000
        /*0042*/ 	.short	0x0000
        /*0044*/ 	.byte	0x00, 0xf5, 0x21, 0x00


	//----- nvinfo : EIATTR_SPARSE_MMA_MASK
	.align		4
.L_33:
        /*0048*/ 	.byte	0x03, 0x50
        /*004a*/ 	.short	0x0000


	//----- nvinfo : EIATTR_MAXREG_COUNT
	.align		4
        /*004c*/ 	.byte	0x03, 0x1b
        /*004e*/ 	.short	0x00ff


	//----- nvinfo : EIATTR_MERCURY_ISA_VERSION
	.align		4
        /*0050*/ 	.byte	0x03, 0x5f
        /*0052*/ 	.short	0x0101


	//----- nvinfo : EIATTR_VRC_CTA_INIT_COUNT
	.align		4
        /*0054*/ 	.byte	0x02, 0x4a
	.zero		1
	.zero		1


	//----- nvinfo : EIATTR_EXIT_INSTR_OFFSETS
	.align		4
        /*0058*/ 	.byte	0x04, 0x1c
        /*005a*/ 	.short	(.L_35 - .L_34)


	//   ....[0]....
.L_34:
        /*005c*/ 	.word	0x00000010


	//----- nvinfo : EIATTR_CBANK_PARAM_SIZE
	.align		4
.L_35:
        /*0060*/ 	.byte	0x03, 0x19
        /*0062*/ 	.short	0x001c


	//----- nvinfo : EIATTR_PARAM_CBANK
	.align		4
        /*0064*/ 	.byte	0x04, 0x0a
        /*0066*/ 	.short	(.L_37 - .L_36)
	.align		4
.L_36:
        /*0068*/ 	.word	index@(.nv.constant0._Z10dotProductPKfS0_Pfi)
        /*006c*/ 	.short	0x0380
        /*006e*/ 	.short	0x001c


	//----- nvinfo : EIATTR_SW_WAR
	.align		4
.L_37:
        /*0070*/ 	.byte	0x04, 0x36
        /*0072*/ 	.short	(.L_39 - .L_38)
.L_38:
        /*0074*/ 	.word	0x00000008
.L_39:


//--------------------- .nv.callgraph             --------------------------
	.section	.nv.callgraph,"",@"SHT_CUDA_CALLGRAPH"
	.align	4
	.sectionentsize	8
	.align		4
        /*0000*/ 	.word	0x00000000
	.align		4
        /*0004*/ 	.word	0xffffffff
	.align		4
        /*0008*/ 	.word	0x00000000
	.align		4
        /*000c*/ 	.word	0xfffffffe
	.align		4
        /*0010*/ 	.word	0x00000000
	.align		4
        /*0014*/ 	.word	0xfffffffd
	.align		4
        /*0018*/ 	.word	0x00000000
	.align		4
        /*001c*/ 	.word	0xfffffffc


//--------------------- .text._Z10accumulatePfi   --------------------------
	.section	.text._Z10accumulatePfi,"ax",@progbits
	.align	128
        .global         _Z10accumulatePfi
        .type           _Z10accumulatePfi,@function
        .size           _Z10accumulatePfi,(.L_x_2 - _Z10accumulatePfi)
        .other          _Z10accumulatePfi,@"STO_CUDA_ENTRY STV_DEFAULT"
_Z10accumulatePfi:
.text._Z10accumulatePfi:
[----:B------:R-:W-:Y:S01]  /*0000*/  LDC R1, c[0x0][0x37c] ;  /* 0x0000df00ff017b82 */ /* 0x000fe20000000800 */
[----:B------:R-:W-:Y:S05]  /*0010*/  EXIT ;  /* 0x000000000000794d */ /* 0x000fea0003800000 */
.L_x_0:
[----:B------:R-:W-:-:S00]  /*0020*/  BRA `(.L_x_0) ;  /* 0xfffffffc00fc7947 */ /* 0x000fc0000383ffff */
[----:B------:R-:W-:-:S00]  /*0030*/  NOP ;  /* 0x0000000000007918 */ /* 0x000fc00000000000 */
        /* <DEDUP_REMOVED lines=12> */
.L_x_2:


//--------------------- .text._Z10dotProductPKfS0_Pfi --------------------------
	.section	.text._Z10dotProductPKfS0_Pfi,"ax",@progbits
	.align	128
        .global         _Z10dotProductPKfS0_Pfi
        .type           _Z10dotProductPKfS0_Pfi,@function
        .size           _Z10dotProductPKfS0_Pfi,(.L_x_3 - _Z10dotProductPKfS0_Pfi)
        .other          _Z10dotProductPKfS0_Pfi,@"STO_CUDA_ENTRY STV_DEFAULT"
_Z10dotProductPKfS0_Pfi:
.text._Z10dotProductPKfS0_Pfi:
[----:B------:R-:W-:Y:S01]  /*0000*/  LDC R1, c[0x0][0x37c] ;  /* 0x0000df00ff017b82 */ /* 0x000fe20000000800 */
[----:B------:R-:W-:Y:S05]  /*0010*/  EXIT ;  /* 0x000000000000794d */ /* 0x000fea0003800000 */
.L_x_1:
        /* <DEDUP_REMOVED lines=14> */
.L_x_3:


//--------------------- .nv.shared.reserved.0     --------------------------
	.section	.nv.shared.reserved.0,"aw",@nobits
	.weak		__nv_reservedSMEM_offset_0_alias
	.size		__nv_reservedSMEM_offset_0_alias, 0, 64
	.other		__nv_reservedSMEM_offset_0_alias,@"STO_CUDA_RESERVED_SHARED STV_DEFAULT"
__nv_reservedSMEM_offset_0_alias:
	.zero		0
	.zero		64


//--------------------- .nv.constant0._Z10accumulatePfi --------------------------
	.section	.nv.constant0._Z10accumulatePfi,"a",@progbits
	.sectionflags	@""
	.align	4
.nv.constant0._Z10accumulatePfi:
	.zero		908


//--------------------- .nv.constant0._Z10dotProductPKfS0_Pfi --------------------------
	.section	.nv.constant0._Z10dotProductPKfS0_Pfi,"a",@progbits
	.sectionflags	@""
	.align	4
.nv.constant0._Z10dotProductPKfS0_Pfi:
	.zero		924


//--------------------- SYMBOLS --------------------------

	.type		.nv.reservedSmem.offset0,@object
	.size		.nv.reservedSmem.offset0,0x4
